	.headerflags	@"EF_CUDA_TEXMODE_UNIFIED EF_CUDA_64BIT_ADDRESS EF_CUDA_ACCELERATORS EF_CUDA_SM90 EF_CUDA_VIRTUAL_SM(EF_CUDA_SM90)"
	.elftype	@"ET_EXEC"


//--------------------- .nv.info                  --------------------------
	.section	.nv.info,"",@"SHT_CUDA_INFO"
	.align	4


	//----- nvinfo : EIATTR_REGCOUNT
	.align		4
        /*0000*/ 	.byte	0x04, 0x2f
        /*0002*/ 	.short	(.L_3 - .L_2)
	.align		4
.L_2:
        /*0004*/ 	.word	index@(triton_poi_fused__native_batch_norm_legit_no_training_silu_20)
        /*0008*/ 	.word	0x00000011


	//----- nvinfo : EIATTR_MIN_STACK_SIZE
	.align		4
.L_3:
        /*000c*/ 	.byte	0x04, 0x12
        /*000e*/ 	.short	(.L_5 - .L_4)
	.align		4
.L_4:
        /*0010*/ 	.word	index@(triton_poi_fused__native_batch_norm_legit_no_training_silu_20)
        /*0014*/ 	.word	0x00000000


	//----- nvinfo : EIATTR_FRAME_SIZE
	.align		4
.L_5:
        /*0018*/ 	.byte	0x04, 0x11
        /*001a*/ 	.short	(.L_7 - .L_6)
	.align		4
.L_6:
        /*001c*/ 	.word	index@(triton_poi_fused__native_batch_norm_legit_no_training_silu_20)
        /*0020*/ 	.word	0x00000000


	//----- nvinfo : EIATTR_MIN_STACK_SIZE
	.align		4
.L_7:
        /*0024*/ 	.byte	0x04, 0x12
        /*0026*/ 	.short	(.L_9 - .L_8)
	.align		4
.L_8:
        /*0028*/ 	.word	index@(triton_poi_fused__native_batch_norm_legit_no_training_silu_20)
        /*002c*/ 	.word	0x00000000
.L_9:


//--------------------- .nv.info.triton_poi_fused__native_batch_norm_legit_no_training_silu_20 --------------------------
	.section	.nv.info.triton_poi_fused__native_batch_norm_legit_no_training_silu_20,"",@"SHT_CUDA_INFO"
	.sectionflags	@""
	.align	4


	//----- nvinfo : EIATTR_CUDA_API_VERSION
	.align		4
        /*0000*/ 	.byte	0x04, 0x37
        /*0002*/ 	.short	(.L_11 - .L_10)
.L_10:
        /*0004*/ 	.word	0x0000007c


	//----- nvinfo : EIATTR_KPARAM_INFO
	.align		4
.L_11:
        /*0008*/ 	.byte	0x04, 0x17
        /*000a*/ 	.short	(.L_13 - .L_12)
.L_12:
        /*000c*/ 	.word	0x00000000
        /*0010*/ 	.short	0x0006
        /*0012*/ 	.short	0x0030
        /*0014*/ 	.byte	0x00, 0xf0, 0x11, 0x00


	//----- nvinfo : EIATTR_KPARAM_INFO
	.align		4
.L_13:
        /*0018*/ 	.byte	0x04, 0x17
        /*001a*/ 	.short	(.L_15 - .L_14)
.L_14:
        /*001c*/ 	.word	0x00000000
        /*0020*/ 	.short	0x0005
        /*0022*/ 	.short	0x0028
        /*0024*/ 	.byte	0x00, 0xf4, 0x21, 0x00


	//----- nvinfo : EIATTR_KPARAM_INFO
	.align		4
.L_15:
        /*0028*/ 	.byte	0x04, 0x17
        /*002a*/ 	.short	(.L_17 - .L_16)
.L_16:
        /*002c*/ 	.word	0x00000000
        /*0030*/ 	.short	0x0004
        /*0032*/ 	.short	0x0020
        /*0034*/ 	.byte	0x00, 0xf4, 0x21, 0x00


	//----- nvinfo : EIATTR_KPARAM_INFO
	.align		4
.L_17:
        /*0038*/ 	.byte	0x04, 0x17
        /*003a*/ 	.short	(.L_19 - .L_18)
.L_18:
        /*003c*/ 	.word	0x00000000
        /*0040*/ 	.short	0x0003
        /*0042*/ 	.short	0x0018
        /*0044*/ 	.byte	0x00, 0xf4, 0x21, 0x00


	//----- nvinfo : EIATTR_KPARAM_INFO
	.align		4
.L_19:
        /*0048*/ 	.byte	0x04, 0x17
        /*004a*/ 	.short	(.L_21 - .L_20)
.L_20:
        /*004c*/ 	.word	0x00000000
        /*0050*/ 	.short	0x0002
        /*0052*/ 	.short	0x0010
        /*0054*/ 	.byte	0x00, 0xf4, 0x21, 0x00


	//----- nvinfo : EIATTR_KPARAM_INFO
	.align		4
.L_21:
        /*0058*/ 	.byte	0x04, 0x17
        /*005a*/ 	.short	(.L_23 - .L_22)
.L_22:
        /*005c*/ 	.word	0x00000000
        /*0060*/ 	.short	0x0001
        /*0062*/ 	.short	0x0008
        /*0064*/ 	.byte	0x00, 0xf4, 0x21, 0x00


	//----- nvinfo : EIATTR_KPARAM_INFO
	.align		4
.L_23:
        /*0068*/ 	.byte	0x04, 0x17
        /*006a*/ 	.short	(.L_25 - .L_24)
.L_24:
        /*006c*/ 	.word	0x00000000
        /*0070*/ 	.short	0x0000
        /*0072*/ 	.short	0x0000
        /*0074*/ 	.byte	0x00, 0xf4, 0x21, 0x00


	//----- nvinfo : EIATTR_SPARSE_MMA_MASK
	.align		4
.L_25:
        /*0078*/ 	.byte	0x03, 0x50
        /*007a*/ 	.short	0x0000


	//----- nvinfo : EIATTR_MAXREG_COUNT
	.align		4
        /*007c*/ 	.byte	0x03, 0x1b
        /*007e*/ 	.short	0x00ff


	//----- nvinfo : EIATTR_EXIT_INSTR_OFFSETS
	.align		4
        /*0080*/ 	.byte	0x04, 0x1c
        /*0082*/ 	.short	(.L_27 - .L_26)


	//   ....[0]....
.L_26:
        /*0084*/ 	.word	0x00000530


	//----- nvinfo : EIATTR_REQNTID
	.align		4
.L_27:
        /*0088*/ 	.byte	0x04, 0x10
        /*008a*/ 	.short	(.L_29 - .L_28)
.L_28:
        /*008c*/ 	.word	0x00000080
        /*0090*/ 	.word	0x00000001
        /*0094*/ 	.word	0x00000001


	//----- nvinfo : EIATTR_CBANK_PARAM_SIZE
	.align		4
.L_29:
        /*0098*/ 	.byte	0x03, 0x19
        /*009a*/ 	.short	0x0034


	//----- nvinfo : EIATTR_PARAM_CBANK
	.align		4
        /*009c*/ 	.byte	0x04, 0x0a
        /*009e*/ 	.short	(.L_31 - .L_30)
	.align		4
.L_30:
        /*00a0*/ 	.word	index@(.nv.constant0.triton_poi_fused__native_batch_norm_legit_no_training_silu_20)
        /*00a4*/ 	.short	0x0210
        /*00a6*/ 	.short	0x0034


	//----- nvinfo : EIATTR_SW_WAR
	.align		4
.L_31:
        /*00a8*/ 	.byte	0x04, 0x36
        /*00aa*/ 	.short	(.L_33 - .L_32)
.L_32:
        /*00ac*/ 	.word	0x00000008
.L_33:


//--------------------- .nv.callgraph             --------------------------
	.section	.nv.callgraph,"",@"SHT_CUDA_CALLGRAPH"
	.align	4
	.sectionentsize	8
	.align		4
        /*0000*/ 	.word	0x00000000
	.align		4
        /*0004*/ 	.word	0xffffffff
	.align		4
        /*0008*/ 	.word	0x00000000
	.align		4
        /*000c*/ 	.word	0xfffffffe
	.align		4
        /*0010*/ 	.word	0x00000000
	.align		4
        /*0014*/ 	.word	0xfffffffd
	.align		4
        /*0018*/ 	.word	0x00000000
	.align		4
        /*001c*/ 	.word	0xfffffffc


//--------------------- .nv.constant4             --------------------------
	.section	.nv.constant4,"a",@progbits
	.align	8
	.align		8
.nv.constant4:
        /*0000*/ 	.dword	_$_str
	.align		8
        /*0008*/ 	.dword	_$_str_$_2


//--------------------- .text.triton_poi_fused__native_batch_norm_legit_no_training_silu_20 --------------------------
	.section	.text.triton_poi_fused__native_batch_norm_legit_no_training_silu_20,"ax",@progbits
	.align	128
        .global         triton_poi_fused__native_batch_norm_legit_no_training_silu_20
        .type           triton_poi_fused__native_batch_norm_legit_no_training_silu_20,@function
        .size           triton_poi_fused__native_batch_norm_legit_no_training_silu_20,(.L_x_1 - triton_poi_fused__native_batch_norm_legit_no_training_silu_20)
        .other          triton_poi_fused__native_batch_norm_legit_no_training_silu_20,@"STO_CUDA_ENTRY STV_DEFAULT"
triton_poi_fused__native_batch_norm_legit_no_training_silu_20:
.text.triton_poi_fused__native_batch_norm_legit_no_training_silu_20:
[----:B------:R-:W-:Y:S01]  /*0000*/  LDC R1, c[0x0][0x28] ;  /* 0x00000a00ff017b82 */ /* 0x000fe20000000800 */
[----:B------:R-:W1:Y:S07]  /*0010*/  S2R R0, SR_TID.X ;  /* 0x0000000000007919 */ /* 0x000e6e0000002100 */
[----:B------:R-:W2:Y:S01]  /*0020*/  LDC.64 R2, c[0x0][0x228] ;  /* 0x00008a00ff027b82 */ /* 0x000ea20000000a00 */
[----:B------:R-:W-:Y:S01]  /*0030*/  ULDC.64 UR4, c[0x0][0x208] ;  /* 0x0000820000047ab9 */ /* 0x000fe20000000a00 */
[----:B------:R-:W3:Y:S06]  /*0040*/  S2R R7, SR_CTAID.X ;  /* 0x0000000000077919 */ /* 0x000eec0000002500 */
[----:B------:R-:W4:Y:S08]  /*0050*/  LDC.64 R8, c[0x0][0x230] ;  /* 0x00008c00ff087b82 */ /* 0x000f300000000a00 */
[----:B------:R-:W5:Y:S01]  /*0060*/  LDC.64 R10, c[0x0][0x238] ;  /* 0x00008e00ff0a7b82 */ /* 0x000f620000000a00 */
[----:B-1----:R-:W-:-:S02]  /*0070*/  SHF.L.U32 R0, R0, 0x1, RZ ;  /* 0x0000000100007819 */ /* 0x002fc400000006ff */
[----:B---3--:R-:W-:Y:S02]  /*0080*/  SHF.R.S32.HI R5, RZ, 0x17, R7 ;  /* 0x00000017ff057819 */ /* 0x008fe40000011407 */
[----:B------:R-:W-:Y:S02]  /*0090*/  LOP3.LUT R0, R0, 0xfe, RZ, 0xc0, !PT ;  /* 0x000000fe00007812 */ /* 0x000fe400078ec0ff */
[----:B------:R-:W-:Y:S02]  /*00a0*/  SGXT R5, R5, 0x1 ;  /* 0x000000010505781a */ /* 0x000fe40000000200 */
[----:B------:R-:W-:Y:S02]  /*00b0*/  LEA R0, R7, R0, 0x8 ;  /* 0x0000000007007211 */ /* 0x000fe400078e40ff */
[----:B------:R-:W1:Y:S02]  /*00c0*/  LDC.64 R6, c[0x0][0x220] ;  /* 0x00008800ff067b82 */ /* 0x000e640000000a00 */
[----:B------:R-:W-:-:S04]  /*00d0*/  LEA.HI R5, R5, R0, RZ, 0xb ;  /* 0x0000000005057211 */ /* 0x000fc800078f58ff */
[----:B------:R-:W-:-:S04]  /*00e0*/  LOP3.LUT R5, R5, 0xfffff800, RZ, 0xc0, !PT ;  /* 0xfffff80005057812 */ /* 0x000fc800078ec0ff */
[----:B------:R-:W-:Y:S02]  /*00f0*/  IADD3 R13, R0, -R5, RZ ;  /* 0x80000005000d7210 */ /* 0x000fe40007ffe0ff */
[----:B------:R-:W3:Y:S03]  /*0100*/  LDC.64 R4, c[0x0][0x218] ;  /* 0x00008600ff047b82 */ /* 0x000ee60000000a00 */
[----:B--2---:R-:W-:-:S06]  /*0110*/  IMAD.WIDE R2, R13, 0x4, R2 ;  /* 0x000000040d027825 */ /* 0x004fcc00078e0202 */
[----:B------:R-:W2:Y:S01]  /*0120*/  LDG.E.EL.64 R2, desc[UR4][R2.64] ;  /* 0x0000000402027981 */ /* 0x000ea2000c2e1b00 */
[----:B-1----:R-:W-:-:S04]  /*0130*/  IMAD.WIDE R6, R13, 0x4, R6 ;  /* 0x000000040d067825 */ /* 0x002fc800078e0206 */
[C---:B----4-:R-:W-:Y:S02]  /*0140*/  IMAD.WIDE R8, R13.reuse, 0x4, R8 ;  /* 0x000000040d087825 */ /* 0x050fe400078e0208 */
[----:B------:R-:W4:Y:S02]  /*0150*/  LDG.E.EL.64 R6, desc[UR4][R6.64] ;  /* 0x0000000406067981 */ /* 0x000f24000c2e1b00 */
[----:B-----5:R-:W-:Y:S02]  /*0160*/  IMAD.WIDE R10, R13, 0x4, R10 ;  /* 0x000000040d0a7825 */ /* 0x020fe400078e020a */
[----:B------:R-:W5:Y:S02]  /*0170*/  LDG.E.EL.64 R8, desc[UR4][R8.64] ;  /* 0x0000000408087981 */ /* 0x000f64000c2e1b00 */
[----:B---3--:R-:W-:Y:S02]  /*0180*/  IMAD.WIDE R4, R0, 0x4, R4 ;  /* 0x0000000400047825 */ /* 0x008fe400078e0204 */
[----:B------:R-:W5:Y:S04]  /*0190*/  LDG.E.EL.64 R10, desc[UR4][R10.64] ;  /* 0x000000040a0a7981 */ /* 0x000f68000c2e1b00 */
[----:B------:R-:W4:Y:S01]  /*01a0*/  LDG.E.64 R4, desc[UR4][R4.64] ;  /* 0x0000000404047981 */ /* 0x000f22000c1e1b00 */
[----:B--2---:R-:W-:Y:S01]  /*01b0*/  FADD R2, R2, 9.9999997473787516356e-06 ;  /* 0x3727c5ac02027421 */ /* 0x004fe20000000000 */
[----:B------:R-:W-:-:S03]  /*01c0*/  FADD R3, R3, 9.9999997473787516356e-06 ;  /* 0x3727c5ac03037421 */ /* 0x000fc60000000000 */
[----:B------:R-:W1:Y:S08]  /*01d0*/  MUFU.SQRT R12, R2 ;  /* 0x00000002000c7308 */ /* 0x000e700000002000 */
[----:B------:R-:W2:Y:S01]  /*01e0*/  MUFU.SQRT R13, R3 ;  /* 0x00000003000d7308 */ /* 0x000ea20000002000 */
[C---:B-1----:R-:W-:Y:S02]  /*01f0*/  FSETP.GT.AND P0, PT, R12.reuse, 8.50705917302346158658e+37, PT ;  /* 0x7e8000000c00780b */ /* 0x042fe40003f04000 */
[----:B------:R-:W-:-:S02]  /*0200*/  FSETP.GEU.AND P2, PT, R12, 1.175494350822287508e-38, PT ;  /* 0x008000000c00780b */ /* 0x000fc40003f4e000 */
[C---:B--2---:R-:W-:Y:S02]  /*0210*/  FSETP.GT.AND P1, PT, R13.reuse, 8.50705917302346158658e+37, PT ;  /* 0x7e8000000d00780b */ /* 0x044fe40003f24000 */
[----:B------:R-:W-:-:S07]  /*0220*/  FSETP.GEU.AND P3, PT, R13, 1.175494350822287508e-38, PT ;  /* 0x008000000d00780b */ /* 0x000fce0003f6e000 */
[----:B------:R-:W-:Y:S01]  /*0230*/  @P0 FMUL R12, R12, 0.25 ;  /* 0x3e8000000c0c0820 */ /* 0x000fe20000400000 */
[----:B------:R-:W-:-:S03]  /*0240*/  HFMA2.MMA R2, -RZ, RZ, 1.625, 0 ;  /* 0x3e800000ff027435 */ /* 0x000fc600000001ff */
[----:B------:R-:W-:Y:S01]  /*0250*/  @!P2 FMUL R12, R12, 16777216 ;  /* 0x4b8000000c0ca820 */ /* 0x000fe20000400000 */
[----:B------:R-:W-:-:S05]  /*0260*/  @P1 FMUL R13, R13, 0.25 ;  /* 0x3e8000000d0d1820 */ /* 0x000fca0000400000 */
[----:B------:R-:W1:Y:S01]  /*0270*/  MUFU.RCP R12, R12 ;  /* 0x0000000c000c7308 */ /* 0x000e620000001000 */
[----:B------:R-:W-:Y:S01]  /*0280*/  @!P3 FMUL R13, R13, 16777216 ;  /* 0x4b8000000d0db820 */ /* 0x000fe20000400000 */
[----:B------:R-:W-:-:S06]  /*0290*/  FSEL R3, R2, 1, P0 ;  /* 0x3f80000002037808 */ /* 0x000fcc0000000000 */
[----:B------:R-:W2:Y:S01]  /*02a0*/  MUFU.RCP R13, R13 ;  /* 0x0000000d000d7308 */ /* 0x000ea20000001000 */
[----:B------:R-:W-:Y:S01]  /*02b0*/  @!P2 FMUL R3, R3, 16777216 ;  /* 0x4b8000000303a820 */ /* 0x000fe20000400000 */
[----:B------:R-:W-:Y:S01]  /*02c0*/  FSEL R14, R2, 1, P1 ;  /* 0x3f800000020e7808 */ /* 0x000fe20000800000 */
[----:B----4-:R-:W-:Y:S02]  /*02d0*/  FADD R4, R4, -R6 ;  /* 0x8000000604047221 */ /* 0x010fe40000000000 */
[----:B-1----:R-:W-:Y:S02]  /*02e0*/  FMUL R3, R12, R3 ;  /* 0x000000030c037220 */ /* 0x002fe40000400000 */
[----:B------:R-:W-:Y:S01]  /*02f0*/  @!P3 FMUL R14, R14, 16777216 ;  /* 0x4b8000000e0eb820 */ /* 0x000fe20000400000 */
[----:B------:R-:W-:Y:S01]  /*0300*/  FADD R5, R5, -R7 ;  /* 0x8000000705057221 */ /* 0x000fe20000000000 */
[----:B------:R-:W-:Y:S02]  /*0310*/  FMUL R3, R4, R3 ;  /* 0x0000000304037220 */ /* 0x000fe40000400000 */
[----:B--2---:R-:W-:-:S02]  /*0320*/  FMUL R14, R13, R14 ;  /* 0x0000000e0d0e7220 */ /* 0x004fc40000400000 */
[----:B-----5:R-:W-:Y:S02]  /*0330*/  FFMA R8, R8, R3, R10 ;  /* 0x0000000308087223 */ /* 0x020fe4000000000a */
[----:B------:R-:W-:Y:S02]  /*0340*/  FMUL R14, R5, R14 ;  /* 0x0000000e050e7220 */ /* 0x000fe40000400000 */
[----:B------:R-:W-:Y:S02]  /*0350*/  FADD R3, RZ, -R8 ;  /* 0x80000008ff037221 */ /* 0x000fe40000000000 */
[----:B------:R-:W-:Y:S02]  /*0360*/  FFMA R9, R9, R14, R11 ;  /* 0x0000000e09097223 */ /* 0x000fe4000000000b */
[----:B------:R-:W-:Y:S02]  /*0370*/  FMUL R4, R3, 1.4426950216293334961 ;  /* 0x3fb8aa3b03047820 */ /* 0x000fe40000400000 */
[----:B------:R-:W-:-:S04]  /*0380*/  FADD R3, RZ, -R9 ;  /* 0x80000009ff037221 */ /* 0x000fc80000000000 */
[----:B------:R-:W-:Y:S01]  /*0390*/  FMUL R6, R3, 1.4426950216293334961 ;  /* 0x3fb8aa3b03067820 */ /* 0x000fe20000400000 */
[----:B------:R-:W-:-:S04]  /*03a0*/  FSETP.GEU.AND P0, PT, R4, -126, PT ;  /* 0xc2fc00000400780b */ /* 0x000fc80003f0e000 */
[----:B------:R-:W-:-:S09]  /*03b0*/  FSETP.GEU.AND P1, PT, R6, -126, PT ;  /* 0xc2fc00000600780b */ /* 0x000fd20003f2e000 */
[----:B------:R-:W-:-:S04]  /*03c0*/  @!P0 FMUL R4, R4, 0.5 ;  /* 0x3f00000004048820 */ /* 0x000fc80000400000 */
[----:B------:R-:W-:Y:S01]  /*03d0*/  @!P1 FMUL R6, R6, 0.5 ;  /* 0x3f00000006069820 */ /* 0x000fe20000400000 */
[----:B------:R-:W1:Y:S08]  /*03e0*/  MUFU.EX2 R3, R4 ;  /* 0x0000000400037308 */ /* 0x000e700000000800 */
[----:B------:R-:W2:Y:S01]  /*03f0*/  MUFU.EX2 R5, R6 ;  /* 0x0000000600057308 */ /* 0x000ea20000000800 */
[----:B-1----:R-:W-:-:S04]  /*0400*/  @!P0 FMUL R3, R3, R3 ;  /* 0x0000000303038220 */ /* 0x002fc80000400000 */
[----:B------:R-:W-:Y:S01]  /*0410*/  FADD R7, R3, 1 ;  /* 0x3f80000003077421 */ /* 0x000fe20000000000 */
[----:B--2---:R-:W-:-:S04]  /*0420*/  @!P1 FMUL R5, R5, R5 ;  /* 0x0000000505059220 */ /* 0x004fc80000400000 */
[----:B------:R-:W-:Y:S01]  /*0430*/  FADD R10, R5, 1 ;  /* 0x3f800000050a7421 */ /* 0x000fe20000000000 */
[----:B------:R-:W-:Y:S01]  /*0440*/  FSETP.GT.AND P0, PT, R7, 8.50705917302346158658e+37, PT ;  /* 0x7e8000000700780b */ /* 0x000fe20003f04000 */
[----:B------:R-:W1:Y:S03]  /*0450*/  LDC.64 R4, c[0x0][0x210] ;  /* 0x00008400ff047b82 */ /* 0x000e660000000a00 */
[----:B------:R-:W-:-:S09]  /*0460*/  FSETP.GT.AND P1, PT, R10, 8.50705917302346158658e+37, PT ;  /* 0x7e8000000a00780b */ /* 0x000fd20003f24000 */
[----:B------:R-:W-:-:S04]  /*0470*/  @P0 FMUL R7, R7, 0.25 ;  /* 0x3e80000007070820 */ /* 0x000fc80000400000 */
[----:B------:R-:W-:Y:S02]  /*0480*/  @P1 FMUL R10, R10, 0.25 ;  /* 0x3e8000000a0a1820 */ /* 0x000fe40000400000 */
[----:B------:R-:W2:Y:S08]  /*0490*/  MUFU.RCP R7, R7 ;  /* 0x0000000700077308 */ /* 0x000eb00000001000 */
[----:B------:R-:W3:Y:S01]  /*04a0*/  MUFU.RCP R10, R10 ;  /* 0x0000000a000a7308 */ /* 0x000ee20000001000 */
[----:B------:R-:W-:-:S02]  /*04b0*/  FSEL R6, R2, 1, P0 ;  /* 0x3f80000002067808 */ /* 0x000fc40000000000 */
[----:B------:R-:W-:-:S03]  /*04c0*/  FSEL R3, R2, 1, P1 ;  /* 0x3f80000002037808 */ /* 0x000fc60000800000 */
[----:B--2---:R-:W-:-:S04]  /*04d0*/  FMUL R11, R7, R6 ;  /* 0x00000006070b7220 */ /* 0x004fc80000400000 */
[----:B------:R-:W-:Y:S01]  /*04e0*/  FMUL R8, R8, R11 ;  /* 0x0000000b08087220 */ /* 0x000fe20000400000 */
[----:B---3--:R-:W-:Y:S01]  /*04f0*/  FMUL R6, R10, R3 ;  /* 0x000000030a067220 */ /* 0x008fe20000400000 */
[----:B-1----:R-:W-:-:S04]  /*0500*/  IMAD.WIDE R2, R0, 0x4, R4 ;  /* 0x0000000400027825 */ /* 0x002fc800078e0204 */
[----:B------:R-:W-:-:S05]  /*0510*/  FMUL R9, R9, R6 ;  /* 0x0000000609097220 */ /* 0x000fca0000400000 */
[----:B------:R-:W-:Y:S01]  /*0520*/  STG.E.64 desc[UR4][R2.64], R8 ;  /* 0x0000000802007986 */ /* 0x000fe2000c101b04 */
[----:B------:R-:W-:Y:S05]  /*0530*/  EXIT ;  /* 0x000000000000794d */ /* 0x000fea0003800000 */
.L_x_0:
[----:B------:R-:W-:-:S00]  /*0540*/  BRA `(.L_x_0) ;  /* 0xfffffffc00fc7947 */ /* 0x000fc0000383ffff */
[----:B------:R-:W-:-:S00]  /*0550*/  NOP ;  /* 0x0000000000007918 */ /* 0x000fc00000000000 */
        /* <DEDUP_REMOVED lines=10> */
.L_x_1:


//--------------------- .nv.global.init           --------------------------
	.section	.nv.global.init,"aw",@progbits
.nv.global.init:
	.type		_$_str,@object
	.size		_$_str,(_$_str_$_2 - _$_str)
_$_str:
        /*0000*/ 	.byte	0x5f, 0x5f, 0x43, 0x55, 0x44, 0x41, 0x5f, 0x46, 0x54, 0x5a, 0x00
	.type		_$_str_$_2,@object
	.size		_$_str_$_2,(.L_1 - _$_str_$_2)
_$_str_$_2:
        /*000b*/ 	.byte	0x5f, 0x5f, 0x43, 0x55, 0x44, 0x41, 0x5f, 0x50, 0x52, 0x45, 0x43, 0x5f, 0x53, 0x51, 0x52, 0x54
        /*001b*/ 	.byte	0x00
.L_1:


//--------------------- .nv.constant0.triton_poi_fused__native_batch_norm_legit_no_training_silu_20 --------------------------
	.section	.nv.constant0.triton_poi_fused__native_batch_norm_legit_no_training_silu_20,"a",@progbits
	.sectionflags	@""
	.align	4
.nv.constant0.triton_poi_fused__native_batch_norm_legit_no_training_silu_20:
	.zero		580
